//
// Generated by NVIDIA NVVM Compiler
//
// Compiler Build ID: CL-36424714
// Cuda compilation tools, release 13.0, V13.0.88
// Based on NVVM 20.0.0
//

.version 9.0
.target sm_100
.address_size 64

	// .globl	_Z16xor_bytes_kernelPhPKhm

.visible .entry _Z16xor_bytes_kernelPhPKhm(
	.param .u64 .ptr .align 1 _Z16xor_bytes_kernelPhPKhm_param_0,
	.param .u64 .ptr .align 1 _Z16xor_bytes_kernelPhPKhm_param_1,
	.param .u64 _Z16xor_bytes_kernelPhPKhm_param_2
)
{
	.reg .pred 	%p<2>;
	.reg .b16 	%rs<4>;
	.reg .b32 	%r<5>;
	.reg .b64 	%rd<9>;

	ld.param.u64 	%rd2, [_Z16xor_bytes_kernelPhPKhm_param_0];
	ld.param.u64 	%rd3, [_Z16xor_bytes_kernelPhPKhm_param_1];
	ld.param.u64 	%rd4, [_Z16xor_bytes_kernelPhPKhm_param_2];
	mov.u32 	%r1, %ctaid.x;
	mov.u32 	%r2, %ntid.x;
	mov.u32 	%r3, %tid.x;
	mad.lo.s32 	%r4, %r1, %r2, %r3;
	cvt.s64.s32 	%rd1, %r4;
	setp.le.u64 	%p1, %rd4, %rd1;
	@%p1 bra 	$L__BB0_2;
	cvta.to.global.u64 	%rd5, %rd3;
	cvta.to.global.u64 	%rd6, %rd2;
	add.s64 	%rd7, %rd5, %rd1;
	ld.global.u8 	%rs1, [%rd7];
	add.s64 	%rd8, %rd6, %rd1;
	ld.global.u8 	%rs2, [%rd8];
	xor.b16  	%rs3, %rs2, %rs1;
	st.global.u8 	[%rd8], %rs3;
$L__BB0_2:
	ret;

}


// ===== COMPILED SASS (sm_100) =====

	.target	sm_100

	.elftype	@"ET_EXEC"


//--------------------- .note.nv.tkinfo           --------------------------
	.section	.note.nv.tkinfo,"",@"SHT_NOTE"
	.sectionflags	@"SHF_NOTE_NV_TKINFO"
	.tkinfo
        /*0018*/ 	.word	0x00000002
        /*0030*/ 	.string	""
        /*0030*/ 	.string	"ptxas"
        /*0030*/ 	.string	"Cuda compilation tools, release 13.0, V13.0.88"
        /*0030*/ 	.string	"Build cuda_13.0.r13.0/compiler.36424714_0"
        /*0030*/ 	.string	"-arch sm_100 -m 64 "



//--------------------- .note.nv.cuinfo           --------------------------
	.section	.note.nv.cuinfo,"",@"SHT_NOTE"
	.sectionflags	@"SHF_NOTE_NV_CUINFO"
        /*0018*/ 	.short	0x0002
        /*001a*/ 	.short	0x0064
        /*001c*/ 	.short	0x0082
	.zero		2


//--------------------- .nv.info                  --------------------------
	.section	.nv.info,"",@"SHT_CUDA_INFO"
	.align	4


	//----- nvinfo : EIATTR_REGCOUNT
	.align		4
        /*0000*/ 	.byte	0x04, 0x2f
        /*0002*/ 	.short	(.L_1 - .L_0)
	.align		4
.L_0:
        /*0004*/ 	.word	index@(_Z16xor_bytes_kernelPhPKhm)
        /*0008*/ 	.word	0x0000000a


	//----- nvinfo : EIATTR_FRAME_SIZE
	.align		4
.L_1:
        /*000c*/ 	.byte	0x04, 0x11
        /*000e*/ 	.short	(.L_3 - .L_2)
	.align		4
.L_2:
        /*0010*/ 	.word	index@(_Z16xor_bytes_kernelPhPKhm)
        /*0014*/ 	.word	0x00000000


	//----- nvinfo : EIATTR_MIN_STACK_SIZE
	.align		4
.L_3:
        /*0018*/ 	.byte	0x04, 0x12
        /*001a*/ 	.short	(.L_5 - .L_4)
	.align		4
.L_4:
        /*001c*/ 	.word	index@(_Z16xor_bytes_kernelPhPKhm)
        /*0020*/ 	.word	0x00000000
.L_5:


//--------------------- .nv.compat                --------------------------
	.section	.nv.compat,"",@"SHT_CUDA_COMPAT_INFO"
	.align	4
        /*0000*/ 	.byte	0x02, 0x09, 0x00, 0x00, 0x02, 0x02, 0x01, 0x00, 0x02, 0x05, 0x05, 0x00, 0x03, 0x07, 0x01, 0x01
        /*0010*/ 	.byte	0x02, 0x03, 0x00, 0x00, 0x02, 0x06, 0x01, 0x00, 0x04, 0x0b, 0x08, 0x00, 0x09, 0x00, 0x00, 0x00
        /*0020*/ 	.byte	0x00, 0x00, 0x00, 0x00


//--------------------- .nv.info._Z16xor_bytes_kernelPhPKhm --------------------------
	.section	.nv.info._Z16xor_bytes_kernelPhPKhm,"",@"SHT_CUDA_INFO"
	.sectionflags	@""
	.align	4


	//----- nvinfo : EIATTR_CUDA_API_VERSION
	.align		4
        /*0000*/ 	.byte	0x04, 0x37
        /*0002*/ 	.short	(.L_7 - .L_6)
.L_6:
        /*0004*/ 	.word	0x00000082


	//----- nvinfo : EIATTR_KPARAM_INFO
	.align		4
.L_7:
        /*0008*/ 	.byte	0x04, 0x17
        /*000a*/ 	.short	(.L_9 - .L_8)
.L_8:
        /*000c*/ 	.word	0x00000000
        /*0010*/ 	.short	0x0002
        /*0012*/ 	.short	0x0010
        /*0014*/ 	.byte	0x00, 0xf0, 0x21, 0x00


	//----- nvinfo : EIATTR_KPARAM_INFO
	.align		4
.L_9:
        /*0018*/ 	.byte	0x04, 0x17
        /*001a*/ 	.short	(.L_11 - .L_10)
.L_10:
        /*001c*/ 	.word	0x00000000
        /*0020*/ 	.short	0x0001
        /*0022*/ 	.short	0x0008
        /*0024*/ 	.byte	0x00, 0xf5, 0x21, 0x00


	//----- nvinfo : EIATTR_KPARAM_INFO
	.align		4
.L_11:
        /*0028*/ 	.byte	0x04, 0x17
        /*002a*/ 	.short	(.L_13 - .L_12)
.L_12:
        /*002c*/ 	.word	0x00000000
        /*0030*/ 	.short	0x0000
        /*0032*/ 	.short	0x0000
        /*0034*/ 	.byte	0x00, 0xf5, 0x21, 0x00


	//----- nvinfo : EIATTR_SPARSE_MMA_MASK
	.align		4
.L_13:
        /*0038*/ 	.byte	0x03, 0x50
        /*003a*/ 	.short	0x0000


	//----- nvinfo : EIATTR_MAXREG_COUNT
	.align		4
        /*003c*/ 	.byte	0x03, 0x1b
        /*003e*/ 	.short	0x00ff


	//----- nvinfo : EIATTR_MERCURY_ISA_VERSION
	.align		4
        /*0040*/ 	.byte	0x03, 0x5f
        /*0042*/ 	.short	0x0101


	//----- nvinfo : EIATTR_VRC_CTA_INIT_COUNT
	.align		4
        /*0044*/ 	.byte	0x02, 0x4a
	.zero		1
	.zero		1


	//----- nvinfo : EIATTR_EXIT_INSTR_OFFSETS
	.align		4
        /*0048*/ 	.byte	0x04, 0x1c
        /*004a*/ 	.short	(.L_15 - .L_14)


	//   ....[0]....
.L_14:
        /*004c*/ 	.word	0x00000090


	//   ....[1]....
        /*0050*/ 	.word	0x00000140


	//----- nvinfo : EIATTR_CBANK_PARAM_SIZE
	.align		4
.L_15:
        /*0054*/ 	.byte	0x03, 0x19
        /*0056*/ 	.short	0x0018


	//----- nvinfo : EIATTR_PARAM_CBANK
	.align		4
        /*0058*/ 	.byte	0x04, 0x0a
        /*005a*/ 	.short	(.L_17 - .L_16)
	.align		4
.L_16:
        /*005c*/ 	.word	index@(.nv.constant0._Z16xor_bytes_kernelPhPKhm)
        /*0060*/ 	.short	0x0380
        /*0062*/ 	.short	0x0018


	//----- nvinfo : EIATTR_SW_WAR
	.align		4
.L_17:
        /*0064*/ 	.byte	0x04, 0x36
        /*0066*/ 	.short	(.L_19 - .L_18)
.L_18:
        /*0068*/ 	.word	0x00000008
.L_19:


//--------------------- .nv.callgraph             --------------------------
	.section	.nv.callgraph,"",@"SHT_CUDA_CALLGRAPH"
	.align	4
	.sectionentsize	8
	.align		4
        /*0000*/ 	.word	0x00000000
	.align		4
        /*0004*/ 	.word	0xffffffff
	.align		4
        /*0008*/ 	.word	0x00000000
	.align		4
        /*000c*/ 	.word	0xfffffffe
	.align		4
        /*0010*/ 	.word	0x00000000
	.align		4
        /*0014*/ 	.word	0xfffffffd
	.align		4
        /*0018*/ 	.word	0x00000000
	.align		4
        /*001c*/ 	.word	0xfffffffc


//--------------------- .text._Z16xor_bytes_kernelPhPKhm --------------------------
	.section	.text._Z16xor_bytes_kernelPhPKhm,"ax",@progbits
	.align	128
        .global         _Z16xor_bytes_kernelPhPKhm
        .type           _Z16xor_bytes_kernelPhPKhm,@function
        .size           _Z16xor_bytes_kernelPhPKhm,(.L_x_1 - _Z16xor_bytes_kernelPhPKhm)
        .other          _Z16xor_bytes_kernelPhPKhm,@"STO_CUDA_ENTRY STV_DEFAULT"
_Z16xor_bytes_kernelPhPKhm:
.text._Z16xor_bytes_kernelPhPKhm:
[----:B------:R-:W-:Y:S01]  /*0000*/  LDC R1, c[0x0][0x37c] ;  /* 0x0000df00ff017b82 */ /* 0x000fe20000000800 */
[----:B------:R-:W0:Y:S07]  /*0010*/  S2R R3, SR_TID.X ;  /* 0x0000000000037919 */ /* 0x000e2e0000002100 */
[----:B------:R-:W0:Y:S01]  /*0020*/  S2UR UR4, SR_CTAID.X ;  /* 0x00000000000479c3 */ /* 0x000e220000002500 */
[----:B------:R-:W1:Y:S07]  /*0030*/  LDCU.64 UR6, c[0x0][0x390] ;  /* 0x00007200ff0677ac */ /* 0x000e6e0008000a00 */
[----:B------:R-:W0:Y:S02]  /*0040*/  LDC R2, c[0x0][0x360] ;  /* 0x0000d800ff027b82 */ /* 0x000e240000000800 */
[----:B0-----:R-:W-:-:S05]  /*0050*/  IMAD R2, R2, UR4, R3 ;  /* 0x0000000402027c24 */ /* 0x001fca000f8e0203 */
[----:B-1----:R-:W-:Y:S02]  /*0060*/  ISETP.GE.U32.AND P0, PT, R2, UR6, PT ;  /* 0x0000000602007c0c */ /* 0x002fe4000bf06070 */
[----:B------:R-:W-:-:S04]  /*0070*/  SHF.R.S32.HI R0, RZ, 0x1f, R2 ;  /* 0x0000001fff007819 */ /* 0x000fc80000011402 */
[----:B------:R-:W-:-:S13]  /*0080*/  ISETP.GE.U32.AND.EX P0, PT, R0, UR7, PT, P0 ;  /* 0x0000000700007c0c */ /* 0x000fda000bf06100 */
[----:B------:R-:W-:Y:S05]  /*0090*/  @P0 EXIT ;  /* 0x000000000000094d */ /* 0x000fea0003800000 */
[----:B------:R-:W0:Y:S01]  /*00a0*/  LDCU.128 UR8, c[0x0][0x380] ;  /* 0x00007000ff0877ac */ /* 0x000e220008000c00 */
[----:B------:R-:W1:Y:S01]  /*00b0*/  LDCU.64 UR4, c[0x0][0x358] ;  /* 0x00006b00ff0477ac */ /* 0x000e620008000a00 */
[C---:B0-----:R-:W-:Y:S02]  /*00c0*/  IADD3 R4, P0, PT, R2.reuse, UR10, RZ ;  /* 0x0000000a02047c10 */ /* 0x041fe4000ff1e0ff */
[----:B------:R-:W-:Y:S02]  /*00d0*/  IADD3 R2, P1, PT, R2, UR8, RZ ;  /* 0x0000000802027c10 */ /* 0x000fe4000ff3e0ff */
[C---:B------:R-:W-:Y:S02]  /*00e0*/  IADD3.X R5, PT, PT, R0.reuse, UR11, RZ, P0, !PT ;  /* 0x0000000b00057c10 */ /* 0x040fe400087fe4ff */
[----:B------:R-:W-:-:S03]  /*00f0*/  IADD3.X R3, PT, PT, R0, UR9, RZ, P1, !PT ;  /* 0x0000000900037c10 */ /* 0x000fc60008ffe4ff */
[----:B-1----:R-:W2:Y:S04]  /*0100*/  LDG.E.U8 R4, desc[UR4][R4.64] ;  /* 0x0000000404047981 */ /* 0x002ea8000c1e1100 */
[----:B------:R-:W2:Y:S02]  /*0110*/  LDG.E.U8 R7, desc[UR4][R2.64] ;  /* 0x0000000402077981 */ /* 0x000ea4000c1e1100 */
[----:B--2---:R-:W-:-:S05]  /*0120*/  LOP3.LUT R7, R7, R4, RZ, 0x3c, !PT ;  /* 0x0000000407077212 */ /* 0x004fca00078e3cff */
[----:B------:R-:W-:Y:S01]  /*0130*/  STG.E.U8 desc[UR4][R2.64], R7 ;  /* 0x0000000702007986 */ /* 0x000fe2000c101104 */
[----:B------:R-:W-:Y:S05]  /*0140*/  EXIT ;  /* 0x000000000000794d */ /* 0x000fea0003800000 */
.L_x_0:
[----:B------:R-:W-:-:S00]  /*0150*/  BRA `(.L_x_0) ;  /* 0xfffffffc00fc7947 */ /* 0x000fc0000383ffff */
[----:B------:R-:W-:-:S00]  /*0160*/  NOP ;  /* 0x0000000000007918 */ /* 0x000fc00000000000 */
        /* <DEDUP_REMOVED lines=9> */
.L_x_1:


//--------------------- .nv.shared.reserved.0     --------------------------
	.section	.nv.shared.reserved.0,"aw",@nobits
	.weak		__nv_reservedSMEM_offset_0_alias
	.size		__nv_reservedSMEM_offset_0_alias, 0, 64
	.other		__nv_reservedSMEM_offset_0_alias,@"STO_CUDA_RESERVED_SHARED STV_DEFAULT"
__nv_reservedSMEM_offset_0_alias:
	.zero		0
	.zero		64


//--------------------- .nv.constant0._Z16xor_bytes_kernelPhPKhm --------------------------
	.section	.nv.constant0._Z16xor_bytes_kernelPhPKhm,"a",@progbits
	.sectionflags	@""
	.align	4
.nv.constant0._Z16xor_bytes_kernelPhPKhm:
	.zero		920


//--------------------- SYMBOLS --------------------------

	.type		.nv.reservedSmem.offset0,@object
	.size		.nv.reservedSmem.offset0,0x4
